	.headerflags	@"EF_CUDA_TEXMODE_UNIFIED EF_CUDA_64BIT_ADDRESS EF_CUDA_SM86 EF_CUDA_VIRTUAL_SM(EF_CUDA_SM86)"
	.elftype	@"ET_EXEC"


//--------------------- .nv.info                  --------------------------
	.section	.nv.info,"",@"SHT_CUDA_INFO"
	.align	4


	//----- nvinfo : EIATTR_REGCOUNT
	.align		4
        /*0000*/ 	.byte	0x04, 0x2f
        /*0002*/ 	.short	(.L_1 - .L_0)
	.align		4
.L_0:
        /*0004*/ 	.word	index@(triton_mm)
        /*0008*/ 	.word	0x00000040


	//----- nvinfo : EIATTR_MIN_STACK_SIZE
	.align		4
.L_1:
        /*000c*/ 	.byte	0x04, 0x12
        /*000e*/ 	.short	(.L_3 - .L_2)
	.align		4
.L_2:
        /*0010*/ 	.word	index@(triton_mm)
        /*0014*/ 	.word	0x00000000


	//----- nvinfo : EIATTR_FRAME_SIZE
	.align		4
.L_3:
        /*0018*/ 	.byte	0x04, 0x11
        /*001a*/ 	.short	(.L_5 - .L_4)
	.align		4
.L_4:
        /*001c*/ 	.word	index@(triton_mm)
        /*0020*/ 	.word	0x00000000


	//----- nvinfo : EIATTR_MIN_STACK_SIZE
	.align		4
.L_5:
        /*0024*/ 	.byte	0x04, 0x12
        /*0026*/ 	.short	(.L_7 - .L_6)
	.align		4
.L_6:
        /*0028*/ 	.word	index@(triton_mm)
        /*002c*/ 	.word	0x00000000
.L_7:


//--------------------- .nv.info.triton_mm        --------------------------
	.section	.nv.info.triton_mm,"",@"SHT_CUDA_INFO"
	.sectionflags	@""
	.align	4


	//----- nvinfo : EIATTR_CUDA_API_VERSION
	.align		4
        /*0000*/ 	.byte	0x04, 0x37
        /*0002*/ 	.short	(.L_9 - .L_8)
.L_8:
        /*0004*/ 	.word	0x0000007c


	//----- nvinfo : EIATTR_SW2861232_WAR
	.align		4
.L_9:
        /*0008*/ 	.byte	0x01, 0x35
	.zero		2


	//----- nvinfo : EIATTR_PARAM_CBANK
	.align		4
        /*000c*/ 	.byte	0x04, 0x0a
        /*000e*/ 	.short	(.L_11 - .L_10)
	.align		4
.L_10:
        /*0010*/ 	.word	index@(.nv.constant0.triton_mm)
        /*0014*/ 	.short	0x0160
        /*0016*/ 	.short	0x0020


	//----- nvinfo : EIATTR_CBANK_PARAM_SIZE
	.align		4
.L_11:
        /*0018*/ 	.byte	0x03, 0x19
        /*001a*/ 	.short	0x0020


	//----- nvinfo : EIATTR_KPARAM_INFO
	.align		4
        /*001c*/ 	.byte	0x04, 0x17
        /*001e*/ 	.short	(.L_13 - .L_12)
.L_12:
        /*0020*/ 	.word	0x00000000
        /*0024*/ 	.short	0x0003
        /*0026*/ 	.short	0x0018
        /*0028*/ 	.byte	0x00, 0xf4, 0x21, 0x00


	//----- nvinfo : EIATTR_KPARAM_INFO
	.align		4
.L_13:
        /*002c*/ 	.byte	0x04, 0x17
        /*002e*/ 	.short	(.L_15 - .L_14)
.L_14:
        /*0030*/ 	.word	0x00000000
        /*0034*/ 	.short	0x0002
        /*0036*/ 	.short	0x0010
        /*0038*/ 	.byte	0x00, 0xf4, 0x21, 0x00


	//----- nvinfo : EIATTR_KPARAM_INFO
	.align		4
.L_15:
        /*003c*/ 	.byte	0x04, 0x17
        /*003e*/ 	.short	(.L_17 - .L_16)
.L_16:
        /*0040*/ 	.word	0x00000000
        /*0044*/ 	.short	0x0001
        /*0046*/ 	.short	0x0008
        /*0048*/ 	.byte	0x00, 0xf4, 0x21, 0x00


	//----- nvinfo : EIATTR_KPARAM_INFO
	.align		4
.L_17:
        /*004c*/ 	.byte	0x04, 0x17
        /*004e*/ 	.short	(.L_19 - .L_18)
.L_18:
        /*0050*/ 	.word	0x00000000
        /*0054*/ 	.short	0x0000
        /*0056*/ 	.short	0x0000
        /*0058*/ 	.byte	0x00, 0xf4, 0x21, 0x00


	//----- nvinfo : EIATTR_MAXREG_COUNT
	.align		4
.L_19:
        /*005c*/ 	.byte	0x03, 0x1b
        /*005e*/ 	.short	0x00ff


	//----- nvinfo : EIATTR_EXIT_INSTR_OFFSETS
	.align		4
        /*0060*/ 	.byte	0x04, 0x1c
        /*0062*/ 	.short	(.L_21 - .L_20)


	//   ....[0]....
.L_20:
        /*0064*/ 	.word	0x00005970


	//   ....[1]....
        /*0068*/ 	.word	0x000059c0


	//----- nvinfo : EIATTR_REQNTID
	.align		4
.L_21:
        /*006c*/ 	.byte	0x04, 0x10
        /*006e*/ 	.short	(.L_23 - .L_22)
.L_22:
        /*0070*/ 	.word	0x00000080
        /*0074*/ 	.word	0x00000001
        /*0078*/ 	.word	0x00000001
.L_23:


//--------------------- .nv.callgraph             --------------------------
	.section	.nv.callgraph,"",@"SHT_CUDA_CALLGRAPH"
	.align	4
	.sectionentsize	8
	.align		4
        /*0000*/ 	.word	0x00000000
	.align		4
        /*0004*/ 	.word	0xffffffff
	.align		4
        /*0008*/ 	.word	0x00000000
	.align		4
        /*000c*/ 	.word	0xfffffffe
	.align		4
        /*0010*/ 	.word	0x00000000
	.align		4
        /*0014*/ 	.word	0xfffffffd
	.align		4
        /*0018*/ 	.word	0x00000000
	.align		4
        /*001c*/ 	.word	0xfffffffc


//--------------------- .nv.rel.action            --------------------------
	.section	.nv.rel.action,"",@"SHT_CUDA_RELOCINFO"
	.align	8
	.sectionentsize	8
        /*0000*/ 	.byte	0x73, 0x00, 0x00, 0x00, 0x00, 0x00, 0x00, 0x00, 0x00, 0x00, 0x00, 0x11, 0x25, 0x00, 0x05, 0x36


//--------------------- .nv.constant0.triton_mm   --------------------------
	.section	.nv.constant0.triton_mm,"a",@progbits
	.sectionflags	@""
	.align	4
.nv.constant0.triton_mm:
	.zero		384


//--------------------- .text.triton_mm           --------------------------
	.section	.text.triton_mm,"ax",@progbits
	.sectionflags	@"SHF_BARRIERS=1"
	.sectioninfo	@"SHI_REGISTERS=64"
	.align	128
        .global         triton_mm
        .type           triton_mm,@function
        .size           triton_mm,(.L_x_1 - triton_mm)
        .other          triton_mm,@"STO_CUDA_ENTRY STV_DEFAULT"
triton_mm:
.text.triton_mm:
[----:B------:R-:W-:Y:S02]  /*0000*/  IMAD.MOV.U32 R1, RZ, RZ, c[0x0][0x28] ;  /* 0x00000a00ff017624 */ /* 0x000fe400078e00ff */
[----:B------:R-:W1:Y:S01]  /*0010*/  S2R R9, SR_CTAID.X ;  /* 0x0000000000097919 */ /* 0x000e620000002500 */
[----:B------:R-:W-:Y:S01]  /*0020*/  IMAD.MOV.U32 R5, RZ, RZ, -0x8 ;  /* 0xfffffff8ff057424 */ /* 0x000fe200078e00ff */
[----:B------:R-:W-:Y:S01]  /*0030*/  ULDC.64 UR4, c[0x0][0x118] ;  /* 0x0000460000047ab9 */ /* 0x000fe20000000a00 */
[----:B------:R-:W-:Y:S01]  /*0040*/  IMAD.MOV.U32 R12, RZ, RZ, 0x2 ;  /* 0x00000002ff0c7424 */ /* 0x000fe200078e00ff */
[----:B------:R-:W2:Y:S01]  /*0050*/  S2R R10, SR_TID.X ;  /* 0x00000000000a7919 */ /* 0x000ea20000002100 */
[C---:B-1----:R-:W-:Y:S01]  /*0060*/  IMAD.HI R0, R9.reuse, 0x2aaaaaab, RZ ;  /* 0x2aaaaaab09007827 */ /* 0x042fe200078e02ff */
[----:B------:R-:W-:-:S04]  /*0070*/  ISETP.GE.AND P1, PT, R9, RZ, PT ;  /* 0x000000ff0900720c */ /* 0x000fc80003f26270 */
[----:B------:R-:W-:-:S04]  /*0080*/  SHF.R.U32.HI R3, RZ, 0x1f, R0 ;  /* 0x0000001fff037819 */ /* 0x000fc80000011600 */
[----:B------:R-:W-:-:S05]  /*0090*/  LEA.HI.SX32 R0, R0, R3, 0x1a ;  /* 0x0000000300007211 */ /* 0x000fca00078fd2ff */
[C---:B------:R-:W-:Y:S02]  /*00a0*/  IMAD R2, R0.reuse, R5, 0x2 ;  /* 0x0000000200027424 */ /* 0x040fe400078e0205 */
[----:B------:R-:W-:-:S03]  /*00b0*/  IMAD R7, R0, -0x180, R9 ;  /* 0xfffffe8000077824 */ /* 0x000fc600078e0209 */
[----:B------:R-:W-:Y:S02]  /*00c0*/  IMNMX R4, R2, 0x8, PT ;  /* 0x0000000802047817 */ /* 0x000fe40003800200 */
[----:B------:R-:W-:Y:S02]  /*00d0*/  IABS R8, R7 ;  /* 0x0000000700087213 */ /* 0x000fe40000000000 */
[-C--:B------:R-:W-:Y:S02]  /*00e0*/  IABS R11, R4.reuse ;  /* 0x00000004000b7213 */ /* 0x080fe40000000000 */
[----:B------:R-:W-:Y:S02]  /*00f0*/  LOP3.LUT R7, R7, R4, RZ, 0x3c, !PT ;  /* 0x0000000407077212 */ /* 0x000fe400078e3cff */
[----:B------:R-:W1:Y:S08]  /*0100*/  I2F.RP R5, R11 ;  /* 0x0000000b00057306 */ /* 0x000e700000209400 */
[----:B-1----:R-:W1:Y:S02]  /*0110*/  MUFU.RCP R5, R5 ;  /* 0x0000000500057308 */ /* 0x002e640000001000 */
[----:B-1----:R-:W-:-:S02]  /*0120*/  IADD3 R2, R5, 0xffffffe, RZ ;  /* 0x0ffffffe05027810 */ /* 0x002fc40007ffe0ff */
[----:B------:R-:W-:-:S04]  /*0130*/  IABS R5, R9 ;  /* 0x0000000900057213 */ /* 0x000fc80000000000 */
[----:B------:R1:W3:Y:S02]  /*0140*/  F2I.FTZ.U32.TRUNC.NTZ R3, R2 ;  /* 0x0000000200037305 */ /* 0x0002e4000021f000 */
[----:B-1----:R-:W-:Y:S01]  /*0150*/  MOV R2, RZ ;  /* 0x000000ff00027202 */ /* 0x002fe20000000f00 */
[----:B---3--:R-:W-:-:S04]  /*0160*/  IMAD.MOV R6, RZ, RZ, -R3 ;  /* 0x000000ffff067224 */ /* 0x008fc800078e0a03 */
[----:B------:R-:W-:Y:S01]  /*0170*/  IMAD R13, R6, R11, RZ ;  /* 0x0000000b060d7224 */ /* 0x000fe200078e02ff */
[----:B------:R-:W-:-:S03]  /*0180*/  IABS R6, R4 ;  /* 0x0000000400067213 */ /* 0x000fc60000000000 */
[----:B------:R-:W-:-:S04]  /*0190*/  IMAD.HI.U32 R3, R3, R13, R2 ;  /* 0x0000000d03037227 */ /* 0x000fc800078e0002 */
[----:B------:R-:W-:Y:S02]  /*01a0*/  IMAD.MOV R6, RZ, RZ, -R6 ;  /* 0x000000ffff067224 */ /* 0x000fe400078e0a06 */
[----:B------:R-:W-:-:S04]  /*01b0*/  IMAD.HI.U32 R2, R3, R5, RZ ;  /* 0x0000000503027227 */ /* 0x000fc800078e00ff */
[----:B------:R-:W-:Y:S02]  /*01c0*/  IMAD R2, R2, R6, R5 ;  /* 0x0000000602027224 */ /* 0x000fe400078e0205 */
[----:B------:R-:W-:-:S03]  /*01d0*/  IMAD.HI.U32 R5, R3, R8, RZ ;  /* 0x0000000803057227 */ /* 0x000fc600078e00ff */
[----:B------:R-:W-:Y:S01]  /*01e0*/  ISETP.GT.U32.AND P0, PT, R11, R2, PT ;  /* 0x000000020b00720c */ /* 0x000fe20003f04070 */
[----:B------:R-:W-:-:S05]  /*01f0*/  IMAD R3, R5, R6, R8 ;  /* 0x0000000605037224 */ /* 0x000fca00078e0208 */
[----:B------:R-:W-:-:S07]  /*0200*/  ISETP.GT.U32.AND P3, PT, R11, R3, PT ;  /* 0x000000030b00720c */ /* 0x000fce0003f64070 */
[----:B------:R-:W-:-:S05]  /*0210*/  @!P0 IMAD.IADD R2, R2, 0x1, -R11 ;  /* 0x0000000102028824 */ /* 0x000fca00078e0a0b */
[----:B------:R-:W-:Y:S01]  /*0220*/  ISETP.GT.U32.AND P0, PT, R11, R2, PT ;  /* 0x000000020b00720c */ /* 0x000fe20003f04070 */
[----:B------:R-:W-:Y:S01]  /*0230*/  @!P3 IMAD.IADD R3, R3, 0x1, -R11 ;  /* 0x000000010303b824 */ /* 0x000fe200078e0a0b */
[----:B------:R-:W-:Y:S02]  /*0240*/  @!P3 IADD3 R5, R5, 0x1, RZ ;  /* 0x000000010505b810 */ /* 0x000fe40007ffe0ff */
[----:B------:R-:W-:Y:S02]  /*0250*/  ISETP.NE.AND P3, PT, R4, RZ, PT ;  /* 0x000000ff0400720c */ /* 0x000fe40003f65270 */
[----:B------:R-:W-:Y:S02]  /*0260*/  ISETP.GE.U32.AND P2, PT, R3, R11, PT ;  /* 0x0000000b0300720c */ /* 0x000fe40003f46070 */
[----:B------:R-:W-:-:S05]  /*0270*/  LOP3.LUT R3, RZ, R4, RZ, 0x33, !PT ;  /* 0x00000004ff037212 */ /* 0x000fca00078e33ff */
[----:B------:R-:W-:Y:S02]  /*0280*/  @!P0 IADD3 R2, R2, -R11, RZ ;  /* 0x8000000b02028210 */ /* 0x000fe40007ffe0ff */
[----:B------:R-:W-:-:S03]  /*0290*/  ISETP.GE.AND P0, PT, R7, RZ, PT ;  /* 0x000000ff0700720c */ /* 0x000fc60003f06270 */
[----:B------:R-:W-:Y:S01]  /*02a0*/  @!P1 IMAD.MOV R2, RZ, RZ, -R2 ;  /* 0x000000ffff029224 */ /* 0x000fe200078e0a02 */
[----:B------:R-:W-:-:S05]  /*02b0*/  @P2 IADD3 R5, R5, 0x1, RZ ;  /* 0x0000000105052810 */ /* 0x000fca0007ffe0ff */
[----:B------:R-:W-:Y:S01]  /*02c0*/  IMAD.MOV.U32 R4, RZ, RZ, R5 ;  /* 0x000000ffff047224 */ /* 0x000fe200078e0005 */
[C---:B------:R-:W-:Y:S02]  /*02d0*/  SEL R5, R3.reuse, R2, !P3 ;  /* 0x0000000203057207 */ /* 0x040fe40005800000 */
[----:B--2---:R-:W-:Y:S01]  /*02e0*/  SHF.R.U32.HI R2, RZ, 0x1, R10 ;  /* 0x00000001ff027819 */ /* 0x004fe2000001160a */
[----:B------:R-:W-:Y:S01]  /*02f0*/  @!P0 IMAD.MOV R4, RZ, RZ, -R4 ;  /* 0x000000ffff048224 */ /* 0x000fe200078e0a04 */
[----:B------:R-:W-:Y:S02]  /*0300*/  LEA R5, R0, R5, 0x3 ;  /* 0x0000000500057211 */ /* 0x000fe400078e18ff */
[----:B------:R-:W-:Y:S01]  /*0310*/  SGXT.U32 R0, R2, 0x6 ;  /* 0x000000060200781a */ /* 0x000fe20000000000 */
[----:B------:R-:W-:Y:S01]  /*0320*/  IMAD.SHL.U32 R2, R10, 0x8, RZ ;  /* 0x000000080a027824 */ /* 0x000fe200078e00ff */
[----:B------:R-:W-:Y:S01]  /*0330*/  SEL R3, R3, R4, !P3 ;  /* 0x0000000403037207 */ /* 0x000fe20005800000 */
[----:B------:R-:W-:-:S04]  /*0340*/  IMAD.SHL.U32 R32, R5, 0x40, RZ ;  /* 0x0000004005207824 */ /* 0x000fc800078e00ff */
[----:B------:R-:W-:Y:S01]  /*0350*/  IMAD.SHL.U32 R27, R3, 0x40, RZ ;  /* 0x00000040031b7824 */ /* 0x000fe200078e00ff */
[----:B------:R-:W-:-:S04]  /*0360*/  LOP3.LUT R3, R32, R0, RZ, 0xfc, !PT ;  /* 0x0000000020037212 */ /* 0x000fc800078efcff */
[----:B------:R-:W-:Y:S01]  /*0370*/  LOP3.LUT R4, R27, R0, RZ, 0xfc, !PT ;  /* 0x000000001b047212 */ /* 0x000fe200078efcff */
[----:B------:R-:W-:-:S04]  /*0380*/  IMAD.HI R5, R3, 0x3531dec1, RZ ;  /* 0x3531dec103057827 */ /* 0x000fc800078e02ff */
[----:B------:R-:W-:Y:S01]  /*0390*/  IMAD.HI R7, R4, 0x2aaaaaab, RZ ;  /* 0x2aaaaaab04077827 */ /* 0x000fe200078e02ff */
[----:B------:R-:W-:-:S04]  /*03a0*/  SHF.R.U32.HI R6, RZ, 0x1f, R5 ;  /* 0x0000001fff067819 */ /* 0x000fc80000011605 */
[----:B------:R-:W-:Y:S02]  /*03b0*/  SHF.R.U32.HI R8, RZ, 0x1f, R7 ;  /* 0x0000001fff087819 */ /* 0x000fe40000011607 */
[----:B------:R-:W-:Y:S02]  /*03c0*/  LEA.HI R6, R5, R6, RZ, 0x1c ;  /* 0x0000000605067211 */ /* 0x000fe400078fe0ff */
[----:B------:R-:W-:Y:S02]  /*03d0*/  LEA.HI R7, R7, R8, RZ, 0x17 ;  /* 0x0000000807077211 */ /* 0x000fe400078fb8ff */
[----:B------:R-:W-:Y:S01]  /*03e0*/  LOP3.LUT R5, R10, 0x8, R2, 0x48, !PT ;  /* 0x000000080a057812 */ /* 0x000fe200078e4802 */
[----:B------:R-:W-:Y:S01]  /*03f0*/  IMAD R3, R6, -0x4d, R3 ;  /* 0xffffffb306037824 */ /* 0x000fe200078e0203 */
[----:B------:R-:W-:Y:S01]  /*0400*/  LOP3.LUT R2, R2, 0x8, RZ, 0xc0, !PT ;  /* 0x0000000802027812 */ /* 0x000fe200078ec0ff */
[----:B------:R-:W-:Y:S01]  /*0410*/  IMAD R7, R7, -0xc00, R4 ;  /* 0xfffff40007077824 */ /* 0x000fe200078e0204 */
[----:B------:R-:W-:-:S02]  /*0420*/  LEA R5, R0, R5, 0x4 ;  /* 0x0000000500057211 */ /* 0x000fc400078e20ff */
[----:B------:R-:W-:Y:S01]  /*0430*/  LOP3.LUT R0, R10, 0x8, RZ, 0xc0, !PT ;  /* 0x000000080a007812 */ /* 0x000fe200078ec0ff */
[--C-:B------:R-:W-:Y:S02]  /*0440*/  IMAD R3, R3, 0x300, R2.reuse ;  /* 0x0000030003037824 */ /* 0x100fe400078e0202 */
[----:B------:R-:W-:Y:S01]  /*0450*/  IMAD R7, R7, 0x300, R2 ;  /* 0x0000030007077824 */ /* 0x000fe200078e0202 */
[--C-:B------:R-:W-:Y:S01]  /*0460*/  LOP3.LUT R2, R0, 0x7, R10.reuse, 0xf8, !PT ;  /* 0x0000000700027812 */ /* 0x100fe200078ef80a */
[----:B------:R-:W-:Y:S01]  /*0470*/  IMAD.SHL.U32 R61, R5, 0x2, RZ ;  /* 0x00000002053d7824 */ /* 0x000fe200078e00ff */
[--C-:B------:R-:W-:Y:S01]  /*0480*/  SHF.R.U32.HI R5, RZ, 0x2, R10.reuse ;  /* 0x00000002ff057819 */ /* 0x100fe2000001160a */
[-C--:B------:R-:W-:Y:S01]  /*0490*/  IMAD.WIDE R58, R3, R12.reuse, c[0x0][0x160] ;  /* 0x00005800033a7625 */ /* 0x080fe200078e020c */
[----:B------:R-:W-:Y:S02]  /*04a0*/  SHF.R.U32.HI R0, RZ, 0x1, R10 ;  /* 0x00000001ff007819 */ /* 0x000fe4000001160a */
[----:B------:R-:W-:Y:S01]  /*04b0*/  LOP3.LUT R4, R5, 0x10, RZ, 0xc0, !PT ;  /* 0x0000001005047812 */ /* 0x000fe200078ec0ff */
[----:B------:R-:W-:Y:S01]  /*04c0*/  IMAD.WIDE R56, R7, R12, c[0x0][0x168] ;  /* 0x00005a0007387625 */ /* 0x000fe200078e020c */
[----:B------:R1:W-:Y:S01]  /*04d0*/  LDGSTS.E.BYPASS.128 [R61], [R58.64] ;  /* 0x000000003a3d7fae */ /* 0x0003e2000b901c44 */
[----:B------:R-:W-:-:S02]  /*04e0*/  LOP3.LUT R7, R2, 0x10, R5, 0xf8, !PT ;  /* 0x0000001002077812 */ /* 0x000fc400078ef805 */
[----:B------:R-:W-:Y:S01]  /*04f0*/  IMAD.SHL.U32 R3, R10, 0x2, RZ ;  /* 0x000000020a037824 */ /* 0x000fe200078e00ff */
[----:B------:R-:W0:Y:S01]  /*0500*/  LDGDEPBAR ;  /* 0x00000000000079af */ /* 0x000e220000000000 */
[----:B------:R-:W-:-:S03]  /*0510*/  LOP3.LUT R5, R5, 0x8, RZ, 0xc0, !PT ;  /* 0x0000000805057812 */ /* 0x000fc600078ec0ff */
[----:B------:R1:W-:Y:S01]  /*0520*/  LDGSTS.E.BYPASS.128 [R61+0x800], [R56.64] ;  /* 0x00800000383d7fae */ /* 0x0003e2000b901c44 */
[--C-:B------:R-:W-:Y:S02]  /*0530*/  LOP3.LUT R0, R0, 0x8, R3.reuse, 0x48, !PT ;  /* 0x0000000800007812 */ /* 0x100fe400078e4803 */
[----:B------:R-:W-:Y:S01]  /*0540*/  LOP3.LUT R2, R10, 0x8, R3, 0x48, !PT ;  /* 0x000000080a027812 */ /* 0x000fe200078e4803 */
[----:B------:R-:W0:Y:S01]  /*0550*/  LDGDEPBAR ;  /* 0x00000000000079af */ /* 0x000e220000000000 */
[--C-:B------:R-:W-:Y:S02]  /*0560*/  LOP3.LUT R3, R4, 0xf, R10.reuse, 0xf8, !PT ;  /* 0x0000000f04037812 */ /* 0x100fe400078ef80a */
[----:B------:R-:W-:Y:S02]  /*0570*/  LOP3.LUT R5, R5, 0x7, R10, 0xf8, !PT ;  /* 0x0000000705057812 */ /* 0x000fe400078ef80a */
[----:B------:R-:W-:Y:S01]  /*0580*/  LEA R7, R7, R0, 0x4 ;  /* 0x0000000007077211 */ /* 0x000fe200078e20ff */
[----:B------:R-:W-:-:S02]  /*0590*/  IMAD R3, R3, 0x10, R0 ;  /* 0x0000001003037824 */ /* 0x000fc400078e0200 */
[----:B------:R-:W-:Y:S02]  /*05a0*/  IMAD R0, R5, 0x10, R2 ;  /* 0x0000001005007824 */ /* 0x000fe400078e0202 */
[----:B------:R-:W-:Y:S01]  /*05b0*/  IMAD.SHL.U32 R26, R7, 0x2, RZ ;  /* 0x00000002071a7824 */ /* 0x000fe200078e00ff */
[----:B------:R-:W-:Y:S01]  /*05c0*/  SHF.L.U32 R60, R3, 0x1, RZ ;  /* 0x00000001033c7819 */ /* 0x000fe200000006ff */
[----:B------:R-:W-:Y:S01]  /*05d0*/  IMAD.SHL.U32 R0, R0, 0x2, RZ ;  /* 0x0000000200007824 */ /* 0x000fe200078e00ff */
[----:B------:R-:W-:-:S04]  /*05e0*/  DEPBAR.LE SB0, 0x0 ;  /* 0x000080000000791a */ /* 0x000fc80000000000 */
[----:B------:R-:W-:Y:S06]  /*05f0*/  BAR.SYNC.DEFER_BLOCKING 0x0 ;  /* 0x0000000000007b1d */ /* 0x000fec0000010000 */
[----:B------:R-:W-:Y:S04]  /*0600*/  LDSM.16.M88.2 R44, [R0+0x800] ;  /* 0x00080000002c783b */ /* 0x000fe80000000100 */
[----:B------:R-:W-:Y:S04]  /*0610*/  LDSM.16.M88.2 R48, [R0+0xa00] ;  /* 0x000a00000030783b */ /* 0x000fe80000000100 */
[----:B------:R-:W-:Y:S04]  /*0620*/  LDSM.16.M88.2 R40, [R0+0xc00] ;  /* 0x000c00000028783b */ /* 0x000fe80000000100 */
[----:B------:R-:W-:Y:S04]  /*0630*/  LDSM.16.M88.2 R24, [R0+0xe00] ;  /* 0x000e00000018783b */ /* 0x000fe80000000100 */
[----:B------:R-:W2:Y:S04]  /*0640*/  LDSM.16.M88.4 R52, [R60] ;  /* 0x000000003c34783b */ /* 0x000ea80000000200 */
[----:B------:R-:W3:Y:S04]  /*0650*/  LDSM.16.M88.4 R28, [R26+0x400] ;  /* 0x000400001a1c783b */ /* 0x000ee80000000200 */
[----:B------:R-:W-:Y:S06]  /*0660*/  BAR.SYNC.DEFER_BLOCKING 0x0 ;  /* 0x0000000000007b1d */ /* 0x000fec0000010000 */
[----:B------:R-:W-:Y:S01]  /*0670*/  @!PT LDS RZ, [RZ] ;  /* 0x00000000fffff984 */ /* 0x000fe20000000800 */
[----:B------:R-:W-:Y:S01]  /*0680*/  @!PT LDS RZ, [RZ] ;  /* 0x00000000fffff984 */ /* 0x000fe20000000800 */
[----:B------:R-:W-:Y:S01]  /*0690*/  @!PT LDS RZ, [RZ] ;  /* 0x00000000fffff984 */ /* 0x000fe20000000800 */
[----:B------:R1:W-:Y:S04]  /*06a0*/  LDGSTS.E.BYPASS.128 [R61], [R58.64+0x20] ;  /* 0x000000203a3d7fae */ /* 0x0003e8000b901c44 */
[----:B------:R-:W0:Y:S04]  /*06b0*/  LDGDEPBAR ;  /* 0x00000000000079af */ /* 0x000e280000000000 */
[----:B------:R1:W-:Y:S01]  /*06c0*/  LDGSTS.E.BYPASS.128 [R61+0x800], [R56.64+0x20] ;  /* 0x00800020383d7fae */ /* 0x0003e2000b901c44 */
[-C--:B--2---:R-:W-:Y:S03]  /*06d0*/  HMMA.16816.F32.BF16 R20, R52, R44.reuse, RZ ;  /* 0x0000002c3414723c */ /* 0x084fe600000418ff */
[----:B------:R-:W0:Y:S05]  /*06e0*/  LDGDEPBAR ;  /* 0x00000000000079af */ /* 0x000e2a0000000000 */
[----:B---3--:R-:W-:Y:S08]  /*06f0*/  HMMA.16816.F32.BF16 R44, R28, R44, RZ ;  /* 0x0000002c1c2c723c */ /* 0x008ff000000418ff */
[C---:B------:R-:W-:Y:S08]  /*0700*/  HMMA.16816.F32.BF16 R8, R52.reuse, R48, RZ ;  /* 0x000000303408723c */ /* 0x040ff000000418ff */
[----:B------:R-:W-:Y:S01]  /*0710*/  HMMA.16816.F32.BF16 R16, R52, R40, RZ ;  /* 0x000000283410723c */ /* 0x000fe200000418ff */
[----:B------:R-:W-:-:S04]  /*0720*/  DEPBAR.LE SB0, 0x0 ;  /* 0x000080000000791a */ /* 0x000fc80000000000 */
[----:B------:R-:W-:Y:S03]  /*0730*/  BAR.SYNC.DEFER_BLOCKING 0x0 ;  /* 0x0000000000007b1d */ /* 0x000fe60000010000 */
[C---:B------:R-:W-:Y:S08]  /*0740*/  HMMA.16816.F32.BF16 R48, R28.reuse, R48, RZ ;  /* 0x000000301c30723c */ /* 0x040ff000000418ff */
[----:B------:R-:W-:Y:S08]  /*0750*/  HMMA.16816.F32.BF16 R40, R28, R40, RZ ;  /* 0x000000281c28723c */ /* 0x000ff000000418ff */
[-C--:B------:R-:W-:Y:S01]  /*0760*/  HMMA.16816.F32.BF16 R52, R52, R24.reuse, RZ ;  /* 0x000000183434723c */ /* 0x080fe200000418ff */
[----:B------:R-:W-:Y:S07]  /*0770*/  LDSM.16.M88.2 R2, [R0+0x800] ;  /* 0x000800000002783b */ /* 0x000fee0000000100 */
[----:B------:R-:W-:Y:S01]  /*0780*/  HMMA.16816.F32.BF16 R28, R28, R24, RZ ;  /* 0x000000181c1c723c */ /* 0x000fe200000418ff */
[----:B------:R-:W2:Y:S04]  /*0790*/  LDSM.16.M88.4 R12, [R60] ;  /* 0x000000003c0c783b */ /* 0x000ea80000000200 */
[----:B------:R-:W3:Y:S04]  /*07a0*/  LDSM.16.M88.4 R4, [R26+0x400] ;  /* 0x000400001a04783b */ /* 0x000ee80000000200 */
[----:B------:R-:W4:Y:S04]  /*07b0*/  LDSM.16.M88.2 R36, [R0+0xa00] ;  /* 0x000a00000024783b */ /* 0x000f280000000100 */
[----:B------:R-:W-:Y:S01]  /*07c0*/  LDSM.16.M88.2 R24, [R0+0xe00] ;  /* 0x000e00000018783b */ /* 0x000fe20000000100 */
[-C--:B--2---:R-:W-:Y:S08]  /*07d0*/  HMMA.16816.F32.BF16 R20, R12, R2.reuse, R20 ;  /* 0x000000020c14723c */ /* 0x084ff00000041814 */
[----:B---3--:R-:W-:Y:S07]  /*07e0*/  HMMA.16816.F32.BF16 R44, R4, R2, R44 ;  /* 0x00000002042c723c */ /* 0x008fee000004182c */
[----:B------:R-:W-:Y:S01]  /*07f0*/  IMAD.MOV.U32 R3, RZ, RZ, R32 ;  /* 0x000000ffff037224 */ /* 0x000fe200078e0020 */
[-C--:B----4-:R-:W-:Y:S01]  /*0800*/  HMMA.16816.F32.BF16 R8, R12, R36.reuse, R8 ;  /* 0x000000240c08723c */ /* 0x090fe20000041808 */
[----:B------:R-:W2:Y:S04]  /*0810*/  LDSM.16.M88.2 R32, [R0+0xc00] ;  /* 0x000c00000020783b */ /* 0x000ea80000000100 */
[----:B------:R-:W-:Y:S03]  /*0820*/  BAR.SYNC.DEFER_BLOCKING 0x0 ;  /* 0x0000000000007b1d */ /* 0x000fe60000010000 */
[----:B------:R-:W-:Y:S03]  /*0830*/  HMMA.16816.F32.BF16 R36, R4, R36, R48 ;  /* 0x000000240424723c */ /* 0x000fe60000041830 */
[----:B------:R-:W-:Y:S01]  /*0840*/  @!PT LDS RZ, [RZ] ;  /* 0x00000000fffff984 */ /* 0x000fe20000000800 */
[----:B------:R-:W-:Y:S01]  /*0850*/  @!PT LDS RZ, [RZ] ;  /* 0x00000000fffff984 */ /* 0x000fe20000000800 */
[----:B------:R-:W-:Y:S01]  /*0860*/  @!PT LDS RZ, [RZ] ;  /* 0x00000000fffff984 */ /* 0x000fe20000000800 */
[----:B------:R1:W-:Y:S04]  /*0870*/  LDGSTS.E.BYPASS.128 [R61], [R58.64+0x40] ;  /* 0x000000403a3d7fae */ /* 0x0003e8000b901c44 */
[----:B------:R-:W0:Y:S04]  /*0880*/  LDGDEPBAR ;  /* 0x00000000000079af */ /* 0x000e280000000000 */
[----:B------:R1:W-:Y:S04]  /*0890*/  LDGSTS.E.BYPASS.128 [R61+0x800], [R56.64+0x40] ;  /* 0x00800040383d7fae */ /* 0x0003e8000b901c44 */
[----:B------:R-:W0:Y:S01]  /*08a0*/  LDGDEPBAR ;  /* 0x00000000000079af */ /* 0x000e220000000000 */
[-C--:B--2---:R-:W-:Y:S08]  /*08b0*/  HMMA.16816.F32.BF16 R16, R12, R32.reuse, R16 ;  /* 0x000000200c10723c */ /* 0x084ff00000041810 */
[----:B------:R-:W-:Y:S07]  /*08c0*/  HMMA.16816.F32.BF16 R32, R4, R32, R40 ;  /* 0x000000200420723c */ /* 0x000fee0000041828 */
[----:B------:R-:W-:Y:S01]  /*08d0*/  MOV R43, R26 ;  /* 0x0000001a002b7202 */ /* 0x000fe20000000f00 */
[----:B------:R-:W-:Y:S01]  /*08e0*/  HMMA.16816.F32.BF16 R12, R12, R24, R52 ;  /* 0x000000180c0c723c */ /* 0x000fe20000041834 */
[----:B------:R-:W-:Y:S01]  /*08f0*/  IMAD.MOV.U32 R42, RZ, RZ, R27 ;  /* 0x000000ffff2a7224 */ /* 0x000fe200078e001b */
[----:B------:R-:W-:-:S04]  /*0900*/  DEPBAR.LE SB0, 0x0 ;  /* 0x000080000000791a */ /* 0x000fc80000000000 */
[----:B------:R-:W-:Y:S02]  /*0910*/  BAR.SYNC.DEFER_BLOCKING 0x0 ;  /* 0x0000000000007b1d */ /* 0x000fe40000010000 */
[----:B------:R-:W-:Y:S07]  /*0920*/  HMMA.16816.F32.BF16 R24, R4, R24, R28 ;  /* 0x000000180418723c */ /* 0x000fee000004181c */
[----:B------:R-:W-:Y:S02]  /*0930*/  IMAD.MOV.U32 R7, RZ, RZ, R3 ;  /* 0x000000ffff077224 */ /* 0x000fe400078e0003 */
[----:B------:R-:W-:Y:S04]  /*0940*/  LDSM.16.M88.2 R2, [R0+0x800] ;  /* 0x000800000002783b */ /* 0x000fe80000000100 */
[----:B------:R-:W2:Y:S04]  /*0950*/  LDSM.16.M88.4 R52, [R60] ;  /* 0x000000003c34783b */ /* 0x000ea80000000200 */
[----:B------:R-:W-:Y:S04]  /*0960*/  LDSM.16.M88.4 R28, [R43+0x400] ;  /* 0x000400002b1c783b */ /* 0x000fe80000000200 */
[----:B------:R-:W3:Y:S04]  /*0970*/  LDSM.16.M88.2 R48, [R0+0xa00] ;  /* 0x000a00000030783b */ /* 0x000ee80000000100 */
[----:B------:R-:W4:Y:S04]  /*0980*/  LDSM.16.M88.2 R40, [R0+0xc00] ;  /* 0x000c00000028783b */ /* 0x000f280000000100 */
[----:B------:R-:W1:Y:S04]  /*0990*/  LDSM.16.M88.2 R4, [R0+0xe00] ;  /* 0x000e00000004783b */ /* 0x000e680000000100 */
[----:B------:R-:W-:Y:S01]  /*09a0*/  BAR.SYNC.DEFER_BLOCKING 0x0 ;  /* 0x0000000000007b1d */ /* 0x000fe20000010000 */
[C---:B--2---:R-:W-:Y:S05]  /*09b0*/  HMMA.16816.F32.BF16 R20, R52.reuse, R2, R20 ;  /* 0x000000023414723c */ /* 0x044fea0000041814 */
[----:B------:R-:W-:Y:S01]  /*09c0*/  @!PT LDS RZ, [RZ] ;  /* 0x00000000fffff984 */ /* 0x000fe20000000800 */
[----:B------:R-:W-:Y:S01]  /*09d0*/  @!PT LDS RZ, [RZ] ;  /* 0x00000000fffff984 */ /* 0x000fe20000000800 */
[----:B------:R-:W-:Y:S01]  /*09e0*/  @!PT LDS RZ, [RZ] ;  /* 0x00000000fffff984 */ /* 0x000fe20000000800 */
[----:B------:R2:W-:Y:S04]  /*09f0*/  LDGSTS.E.BYPASS.128 [R61], [R58.64+0x60] ;  /* 0x000000603a3d7fae */ /* 0x0005e8000b901c44 */
[----:B------:R-:W0:Y:S01]  /*0a00*/  LDGDEPBAR ;  /* 0x00000000000079af */ /* 0x000e220000000000 */
[-C--:B---3--:R-:W-:Y:S03]  /*0a10*/  HMMA.16816.F32.BF16 R8, R52, R48.reuse, R8 ;  /* 0x000000303408723c */ /* 0x088fe60000041808 */
[----:B------:R2:W-:Y:S04]  /*0a20*/  LDGSTS.E.BYPASS.128 [R61+0x800], [R56.64+0x60] ;  /* 0x00800060383d7fae */ /* 0x0005e8000b901c44 */
[----:B------:R-:W0:Y:S01]  /*0a30*/  LDGDEPBAR ;  /* 0x00000000000079af */ /* 0x000e220000000000 */
[----:B------:R-:W-:Y:S07]  /*0a40*/  HMMA.16816.F32.BF16 R48, R28, R48, R36 ;  /* 0x000000301c30723c */ /* 0x000fee0000041824 */
[----:B------:R-:W-:Y:S01]  /*0a50*/  IMAD.MOV.U32 R39, RZ, RZ, R43 ;  /* 0x000000ffff277224 */ /* 0x000fe200078e002b */
[----:B----4-:R-:W-:Y:S01]  /*0a60*/  HMMA.16816.F32.BF16 R16, R52, R40, R16 ;  /* 0x000000283410723c */ /* 0x010fe20000041810 */
[----:B------:R-:W-:-:S07]  /*0a70*/  IMAD.MOV.U32 R38, RZ, RZ, R42 ;  /* 0x000000ffff267224 */ /* 0x000fce00078e002a */
[----:B------:R-:W-:Y:S01]  /*0a80*/  HMMA.16816.F32.BF16 R40, R28, R40, R32 ;  /* 0x000000281c28723c */ /* 0x000fe20000041820 */
[----:B------:R-:W-:-:S04]  /*0a90*/  DEPBAR.LE SB0, 0x0 ;  /* 0x000080000000791a */ /* 0x000fc80000000000 */
[----:B------:R-:W-:Y:S03]  /*0aa0*/  BAR.SYNC.DEFER_BLOCKING 0x0 ;  /* 0x0000000000007b1d */ /* 0x000fe60000010000 */
[----:B-1----:R-:W-:Y:S01]  /*0ab0*/  HMMA.16816.F32.BF16 R12, R52, R4, R12 ;  /* 0x00000004340c723c */ /* 0x002fe2000004180c */
[----:B------:R-:W-:-:S07]  /*0ac0*/  MOV R35, R7 ;  /* 0x0000000700237202 */ /* 0x000fce0000000f00 */
[C---:B------:R-:W-:Y:S08]  /*0ad0*/  HMMA.16816.F32.BF16 R44, R28.reuse, R2, R44 ;  /* 0x000000021c2c723c */ /* 0x040ff0000004182c */
[----:B------:R-:W-:Y:S01]  /*0ae0*/  HMMA.16816.F32.BF16 R4, R28, R4, R24 ;  /* 0x000000041c04723c */ /* 0x000fe20000041818 */
[----:B------:R-:W-:Y:S04]  /*0af0*/  LDSM.16.M88.2 R2, [R0+0x800] ;  /* 0x000800000002783b */ /* 0x000fe80000000100 */
[----:B------:R-:W1:Y:S04]  /*0b00*/  LDSM.16.M88.4 R52, [R60] ;  /* 0x000000003c34783b */ /* 0x000e680000000200 */
[----:B------:R-:W3:Y:S04]  /*0b10*/  LDSM.16.M88.4 R28, [R39+0x400] ;  /* 0x00040000271c783b */ /* 0x000ee80000000200 */
[----:B------:R-:W-:Y:S04]  /*0b20*/  LDSM.16.M88.2 R36, [R0+0xa00] ;  /* 0x000a00000024783b */ /* 0x000fe80000000100 */
[----:B------:R-:W-:Y:S04]  /*0b30*/  LDSM.16.M88.2 R32, [R0+0xc00] ;  /* 0x000c00000020783b */ /* 0x000fe80000000100 */
[----:B------:R-:W4:Y:S04]  /*0b40*/  LDSM.16.M88.2 R24, [R0+0xe00] ;  /* 0x000e00000018783b */ /* 0x000f280000000100 */
[----:B------:R-:W-:Y:S01]  /*0b50*/  BAR.SYNC.DEFER_BLOCKING 0x0 ;  /* 0x0000000000007b1d */ /* 0x000fe20000010000 */
[-C--:B-1----:R-:W-:Y:S05]  /*0b60*/  HMMA.16816.F32.BF16 R20, R52, R2.reuse, R20 ;  /* 0x000000023414723c */ /* 0x082fea0000041814 */
[----:B------:R-:W-:Y:S01]  /*0b70*/  @!PT LDS RZ, [RZ] ;  /* 0x00000000fffff984 */ /* 0x000fe20000000800 */
[----:B------:R-:W-:Y:S01]  /*0b80*/  @!PT LDS RZ, [RZ] ;  /* 0x00000000fffff984 */ /* 0x000fe20000000800 */
[----:B------:R-:W-:Y:S01]  /*0b90*/  @!PT LDS RZ, [RZ] ;  /* 0x00000000fffff984 */ /* 0x000fe20000000800 */
[----:B------:R2:W-:Y:S04]  /*0ba0*/  LDGSTS.E.BYPASS.128 [R61], [R58.64+0x80] ;  /* 0x000000803a3d7fae */ /* 0x0005e8000b901c44 */
[----:B------:R-:W0:Y:S01]  /*0bb0*/  LDGDEPBAR ;  /* 0x00000000000079af */ /* 0x000e220000000000 */
[----:B---3--:R-:W-:Y:S03]  /*0bc0*/  HMMA.16816.F32.BF16 R44, R28, R2, R44 ;  /* 0x000000021c2c723c */ /* 0x008fe6000004182c */
[----:B------:R2:W-:Y:S04]  /*0bd0*/  LDGSTS.E.BYPASS.128 [R61+0x800], [R56.64+0x80] ;  /* 0x00800080383d7fae */ /* 0x0005e8000b901c44 */
[----:B------:R-:W0:Y:S01]  /*0be0*/  LDGDEPBAR ;  /* 0x00000000000079af */ /* 0x000e220000000000 */
[----:B------:R-:W-:Y:S01]  /*0bf0*/  IMAD.MOV.U32 R3, RZ, RZ, R39 ;  /* 0x000000ffff037224 */ /* 0x000fe200078e0027 */
[----:B----4-:R-:W-:Y:S01]  /*0c00*/  HMMA.16816.F32.BF16 R12, R52, R24, R12 ;  /* 0x00000018340c723c */ /* 0x010fe2000004180c */
[----:B------:R-:W-:-:S07]  /*0c10*/  IMAD.MOV.U32 R2, RZ, RZ, R38 ;  /* 0x000000ffff027224 */ /* 0x000fce00078e0026 */
[----:B------:R-:W-:Y:S07]  /*0c20*/  HMMA.16816.F32.BF16 R24, R28, R24, R4 ;  /* 0x000000181c18723c */ /* 0x000fee0000041804 */
[----:B------:R-:W-:Y:S01]  /*0c30*/  IMAD.MOV.U32 R7, RZ, RZ, R3 ;  /* 0x000000ffff077224 */ /* 0x000fe200078e0003 */
[----:B------:R-:W-:Y:S01]  /*0c40*/  HMMA.16816.F32.BF16 R8, R52, R36, R8 ;  /* 0x000000243408723c */ /* 0x000fe20000041808 */
[----:B------:R-:W-:Y:S01]  /*0c50*/  MOV R6, R2 ;  /* 0x0000000200067202 */ /* 0x000fe20000000f00 */
[----:B------:R-:W-:-:S04]  /*0c60*/  DEPBAR.LE SB0, 0x0 ;  /* 0x000080000000791a */ /* 0x000fc80000000000 */
[----:B------:R-:W-:Y:S02]  /*0c70*/  BAR.SYNC.DEFER_BLOCKING 0x0 ;  /* 0x0000000000007b1d */ /* 0x000fe40000010000 */
[----:B------:R-:W-:Y:S07]  /*0c80*/  HMMA.16816.F32.BF16 R36, R28, R36, R48 ;  /* 0x000000241c24723c */ /* 0x000fee0000041830 */
[----:B------:R-:W-:Y:S01]  /*0c90*/  IMAD.MOV.U32 R51, RZ, RZ, R35 ;  /* 0x000000ffff337224 */ /* 0x000fe200078e0023 */
[-C--:B------:R-:W-:Y:S08]  /*0ca0*/  HMMA.16816.F32.BF16 R16, R52, R32.reuse, R16 ;  /* 0x000000203410723c */ /* 0x080ff00000041810 */
[----:B------:R-:W-:Y:S01]  /*0cb0*/  HMMA.16816.F32.BF16 R32, R28, R32, R40 ;  /* 0x000000201c20723c */ /* 0x000fe20000041828 */
[----:B------:R-:W-:Y:S04]  /*0cc0*/  LDSM.16.M88.2 R2, [R0+0x800] ;  /* 0x000800000002783b */ /* 0x000fe80000000100 */
[----:B------:R-:W1:Y:S04]  /*0cd0*/  LDSM.16.M88.4 R52, [R60] ;  /* 0x000000003c34783b */ /* 0x000e680000000200 */
[----:B------:R-:W3:Y:S04]  /*0ce0*/  LDSM.16.M88.4 R28, [R7+0x400] ;  /* 0x00040000071c783b */ /* 0x000ee80000000200 */
[----:B------:R-:W-:Y:S04]  /*0cf0*/  LDSM.16.M88.2 R48, [R0+0xa00] ;  /* 0x000a00000030783b */ /* 0x000fe80000000100 */
[----:B------:R-:W4:Y:S04]  /*0d00*/  LDSM.16.M88.2 R40, [R0+0xc00] ;  /* 0x000c00000028783b */ /* 0x000f280000000100 */
[----:B------:R-:W2:Y:S04]  /*0d10*/  LDSM.16.M88.2 R4, [R0+0xe00] ;  /* 0x000e00000004783b */ /* 0x000ea80000000100 */
        /* <DEDUP_REMOVED lines=10> */
[----:B----4-:R-:W-:Y:S01]  /*0dc0*/  HMMA.16816.F32.BF16 R16, R52, R40, R16 ;  /* 0x000000283410723c */ /* 0x010fe20000041810 */
[----:B------:R-:W-:-:S07]  /*0dd0*/  IMAD.MOV.U32 R3, RZ, RZ, R51 ;  /* 0x000000ffff037224 */ /* 0x000fce00078e0033 */
[----:B------:R-:W-:Y:S07]  /*0de0*/  HMMA.16816.F32.BF16 R40, R28, R40, R32 ;  /* 0x000000281c28723c */ /* 0x000fee0000041820 */
[----:B------:R-:W-:Y:S01]  /*0df0*/  MOV R35, R7 ;  /* 0x0000000700237202 */ /* 0x000fe20000000f00 */
[----:B--2---:R-:W-:Y:S01]  /*0e00*/  HMMA.16816.F32.BF16 R12, R52, R4, R12 ;  /* 0x00000004340c723c */ /* 0x004fe2000004180c */
[----:B------:R-:W-:Y:S01]  /*0e10*/  IMAD.MOV.U32 R34, RZ, RZ, R6 ;  /* 0x000000ffff227224 */ /* 0x000fe200078e0006 */
[----:B------:R-:W-:-:S04]  /*0e20*/  DEPBAR.LE SB0, 0x0 ;  /* 0x000080000000791a */ /* 0x000fc80000000000 */
[----:B------:R-:W-:Y:S02]  /*0e30*/  BAR.SYNC.DEFER_BLOCKING 0x0 ;  /* 0x0000000000007b1d */ /* 0x000fe40000010000 */
[----:B------:R-:W-:Y:S08]  /*0e40*/  HMMA.16816.F32.BF16 R8, R52, R48, R8 ;  /* 0x000000303408723c */ /* 0x000ff00000041808 */
[C---:B------:R-:W-:Y:S07]  /*0e50*/  HMMA.16816.F32.BF16 R4, R28.reuse, R4, R24 ;  /* 0x000000041c04723c */ /* 0x040fee0000041818 */
[----:B------:R-:W-:Y:S01]  /*0e60*/  IMAD.MOV.U32 R27, RZ, RZ, R3 ;  /* 0x000000ffff1b7224 */ /* 0x000fe200078e0003 */
[----:B------:R-:W-:Y:S01]  /*0e70*/  HMMA.16816.F32.BF16 R48, R28, R48, R36 ;  /* 0x000000301c30723c */ /* 0x000fe20000041824 */
        /* <DEDUP_REMOVED lines=269> */
[----:B------:R-:W-:Y:S01]  /*1f50*/  MOV R39, R43 ;  /* 0x0000002b00277202 */ /* 0x000fe20000000f00 */
[----:B----4-:R-:W-:Y:S01]  /*1f60*/  HMMA.16816.F32.BF16 R16, R52, R40, R16 ;  /* 0x000000283410723c */ /* 0x010fe20000041810 */
[----:B------:R-:W-:-:S02]  /*1f70*/  IMAD.MOV.U32 R37, RZ, RZ, R7 ;  /* 0x000000ffff257224 */ /* 0x000fc400078e0007 */
[----:B------:R-:W-:-:S05]  /*1f80*/  IMAD.MOV.U32 R38, RZ, RZ, R42 ;  /* 0x000000ffff267224 */ /* 0x000fca00078e002a */
[----:B-1----:R-:W-:Y:S01]  /*1f90*/  HMMA.16816.F32.BF16 R12, R52, R4, R12 ;  /* 0x00000004340c723c */ /* 0x002fe2000004180c */
[----:B------:R-:W-:-:S04]  /*1fa0*/  DEPBAR.LE SB0, 0x0 ;  /* 0x000080000000791a */ /* 0x000fc80000000000 */
[----:B------:R-:W-:Y:S03]  /*1fb0*/  BAR.SYNC.DEFER_BLOCKING 0x0 ;  /* 0x0000000000007b1d */ /* 0x000fe60000010000 */
[C---:B------:R-:W-:Y:S08]  /*1fc0*/  HMMA.16816.F32.BF16 R44, R28.reuse, R2, R44 ;  /* 0x000000021c2c723c */ /* 0x040ff0000004182c */
[C---:B------:R-:W-:Y:S08]  /*1fd0*/  HMMA.16816.F32.BF16 R40, R28.reuse, R40, R32 ;  /* 0x000000281c28723c */ /* 0x040ff00000041820 */
[----:B------:R-:W-:Y:S01]  /*1fe0*/  HMMA.16816.F32.BF16 R4, R28, R4, R24 ;  /* 0x000000041c04723c */ /* 0x000fe20000041818 */
[----:B------:R-:W-:Y:S04]  /*1ff0*/  LDSM.16.M88.2 R2, [R0+0x800] ;  /* 0x000800000002783b */ /* 0x000fe80000000100 */
[----:B------:R-:W1:Y:S04]  /*2000*/  LDSM.16.M88.4 R52, [R60] ;  /* 0x000000003c34783b */ /* 0x000e680000000200 */
[----:B------:R-:W3:Y:S04]  /*2010*/  LDSM.16.M88.4 R28, [R39+0x400] ;  /* 0x00040000271c783b */ /* 0x000ee80000000200 */
[----:B------:R-:W4:Y:S04]  /*2020*/  LDSM.16.M88.2 R32, [R0+0xc00] ;  /* 0x000c00000020783b */ /* 0x000f280000000100 */
[----:B------:R-:W2:Y:S01]  /*2030*/  LDSM.16.M88.2 R24, [R0+0xe00] ;  /* 0x000e00000018783b */ /* 0x000ea20000000100 */
[-C--:B-1----:R-:W-:Y:S08]  /*2040*/  HMMA.16816.F32.BF16 R20, R52, R2.reuse, R20 ;  /* 0x000000023414723c */ /* 0x082ff00000041814 */
[----:B---3--:R-:W-:Y:S07]  /*2050*/  HMMA.16816.F32.BF16 R44, R28, R2, R44 ;  /* 0x000000021c2c723c */ /* 0x008fee000004182c */
[----:B------:R-:W-:Y:S01]  /*2060*/  IMAD.MOV.U32 R3, RZ, RZ, R37 ;  /* 0x000000ffff037224 */ /* 0x000fe200078e0025 */
[----:B----4-:R-:W-:Y:S01]  /*2070*/  HMMA.16816.F32.BF16 R16, R52, R32, R16 ;  /* 0x000000203410723c */ /* 0x010fe20000041810 */
[----:B------:R-:W1:Y:S01]  /*2080*/  LDSM.16.M88.2 R36, [R0+0xa00] ;  /* 0x000a00000024783b */ /* 0x000e620000000100 */
[----:B------:R-:W-:-:S03]  /*2090*/  IMAD.MOV.U32 R2, RZ, RZ, R38 ;  /* 0x000000ffff027224 */ /* 0x000fc600078e0026 */
[----:B------:R-:W-:Y:S03]  /*20a0*/  BAR.SYNC.DEFER_BLOCKING 0x0 ;  /* 0x0000000000007b1d */ /* 0x000fe60000010000 */
[----:B--2---:R-:W-:Y:S08]  /*20b0*/  HMMA.16816.F32.BF16 R12, R52, R24, R12 ;  /* 0x00000018340c723c */ /* 0x004ff0000004180c */
[C---:B------:R-:W-:Y:S08]  /*20c0*/  HMMA.16816.F32.BF16 R32, R28.reuse, R32, R40 ;  /* 0x000000201c20723c */ /* 0x040ff00000041828 */
[----:B------:R-:W-:Y:S01]  /*20d0*/  HMMA.16816.F32.BF16 R24, R28, R24, R4 ;  /* 0x000000181c18723c */ /* 0x000fe20000041804 */
[----:B------:R-:W-:Y:S01]  /*20e0*/  @!PT LDS RZ, [RZ] ;  /* 0x00000000fffff984 */ /* 0x000fe20000000800 */
[----:B------:R-:W-:Y:S01]  /*20f0*/  @!PT LDS RZ, [RZ] ;  /* 0x00000000fffff984 */ /* 0x000fe20000000800 */
[----:B------:R-:W-:Y:S01]  /*2100*/  @!PT LDS RZ, [RZ] ;  /* 0x00000000fffff984 */ /* 0x000fe20000000800 */
[----:B------:R2:W-:Y:S04]  /*2110*/  LDGSTS.E.BYPASS.128 [R61], [R58.64+0x200] ;  /* 0x000002003a3d7fae */ /* 0x0005e8000b901c44 */
[----:B------:R-:W0:Y:S04]  /*2120*/  LDGDEPBAR ;  /* 0x00000000000079af */ /* 0x000e280000000000 */
[----:B------:R2:W-:Y:S04]  /*2130*/  LDGSTS.E.BYPASS.128 [R61+0x800], [R56.64+0x200] ;  /* 0x00800200383d7fae */ /* 0x0005e8000b901c44 */
[----:B------:R-:W0:Y:S01]  /*2140*/  LDGDEPBAR ;  /* 0x00000000000079af */ /* 0x000e220000000000 */
[----:B-1----:R-:W-:Y:S07]  /*2150*/  HMMA.16816.F32.BF16 R8, R52, R36, R8 ;  /* 0x000000243408723c */ /* 0x002fee0000041808 */
[----:B------:R-:W-:-:S02]  /*2160*/  IMAD.MOV.U32 R55, RZ, RZ, R39 ;  /* 0x000000ffff377224 */ /* 0x000fc400078e0027 */
[----:B------:R-:W-:Y:S03]  /*2170*/  HMMA.16816.F32.BF16 R36, R28, R36, R48 ;  /* 0x000000241c24723c */ /* 0x000fe60000041830 */
[----:B------:R-:W-:Y:S01]  /*2180*/  MOV R7, R55 ;  /* 0x0000003700077202 */ /* 0x000fe20000000f00 */
[----:B------:R-:W-:-:S04]  /*2190*/  DEPBAR.LE SB0, 0x0 ;  /* 0x000080000000791a */ /* 0x000fc80000000000 */
[----:B------:R-:W-:Y:S06]  /*21a0*/  BAR.SYNC.DEFER_BLOCKING 0x0 ;  /* 0x0000000000007b1d */ /* 0x000fec0000010000 */
[----:B------:R-:W-:Y:S04]  /*21b0*/  LDSM.16.M88.2 R52, [R0+0x800] ;  /* 0x000800000034783b */ /* 0x000fe80000000100 */
[----:B------:R-:W1:Y:S04]  /*21c0*/  LDSM.16.M88.4 R28, [R60] ;  /* 0x000000003c1c783b */ /* 0x000e680000000200 */
[----:B------:R-:W3:Y:S04]  /*21d0*/  LDSM.16.M88.2 R48, [R0+0xa00] ;  /* 0x000a00000030783b */ /* 0x000ee80000000100 */
[----:B------:R-:W4:Y:S04]  /*21e0*/  LDSM.16.M88.2 R40, [R0+0xc00] ;  /* 0x000c00000028783b */ /* 0x000f280000000100 */
[----:B------:R-:W2:Y:S01]  /*21f0*/  LDSM.16.M88.2 R4, [R0+0xe00] ;  /* 0x000e00000004783b */ /* 0x000ea20000000100 */
[C---:B-1----:R-:W-:Y:S08]  /*2200*/  HMMA.16816.F32.BF16 R20, R28.reuse, R52, R20 ;  /* 0x000000341c14723c */ /* 0x042ff00000041814 */
[C---:B---3--:R-:W-:Y:S08]  /*2210*/  HMMA.16816.F32.BF16 R8, R28.reuse, R48, R8 ;  /* 0x000000301c08723c */ /* 0x048ff00000041808 */
[C---:B----4-:R-:W-:Y:S08]  /*2220*/  HMMA.16816.F32.BF16 R16, R28.reuse, R40, R16 ;  /* 0x000000281c10723c */ /* 0x050ff00000041810 */
[----:B--2---:R-:W-:Y:S01]  /*2230*/  HMMA.16816.F32.BF16 R12, R28, R4, R12 ;  /* 0x000000041c0c723c */ /* 0x004fe2000004180c */
[----:B------:R-:W1:Y:S04]  /*2240*/  LDSM.16.M88.4 R28, [R7+0x400] ;  /* 0x00040000071c783b */ /* 0x000e680000000200 */
[----:B------:R-:W-:Y:S06]  /*2250*/  BAR.SYNC.DEFER_BLOCKING 0x0 ;  /* 0x0000000000007b1d */ /* 0x000fec0000010000 */
[----:B------:R-:W-:Y:S01]  /*2260*/  @!PT LDS RZ, [RZ] ;  /* 0x00000000fffff984 */ /* 0x000fe20000000800 */
[----:B------:R-:W-:Y:S01]  /*2270*/  @!PT LDS RZ, [RZ] ;  /* 0x00000000fffff984 */ /* 0x000fe20000000800 */
[----:B------:R-:W-:Y:S01]  /*2280*/  @!PT LDS RZ, [RZ] ;  /* 0x00000000fffff984 */ /* 0x000fe20000000800 */
[----:B------:R2:W-:Y:S04]  /*2290*/  LDGSTS.E.BYPASS.128 [R61], [R58.64+0x220] ;  /* 0x000002203a3d7fae */ /* 0x0005e8000b901c44 */
[----:B------:R-:W0:Y:S04]  /*22a0*/  LDGDEPBAR ;  /* 0x00000000000079af */ /* 0x000e280000000000 */
[----:B------:R2:W-:Y:S04]  /*22b0*/  LDGSTS.E.BYPASS.128 [R61+0x800], [R56.64+0x220] ;  /* 0x00800220383d7fae */ /* 0x0005e8000b901c44 */
[----:B------:R-:W0:Y:S01]  /*22c0*/  LDGDEPBAR ;  /* 0x00000000000079af */ /* 0x000e220000000000 */
[C---:B-1----:R-:W-:Y:S07]  /*22d0*/  HMMA.16816.F32.BF16 R40, R28.reuse, R40, R32 ;  /* 0x000000281c28723c */ /* 0x042fee0000041820 */
[----:B------:R-:W-:Y:S01]  /*22e0*/  IMAD.MOV.U32 R35, RZ, RZ, R7 ;  /* 0x000000ffff237224 */ /* 0x000fe200078e0007 */
[C---:B------:R-:W-:Y:S08]  /*22f0*/  HMMA.16816.F32.BF16 R52, R28.reuse, R52, R44 ;  /* 0x000000341c34723c */ /* 0x040ff0000004182c */
[----:B------:R-:W-:Y:S01]  /*2300*/  HMMA.16816.F32.BF16 R48, R28, R48, R36 ;  /* 0x000000301c30723c */ /* 0x000fe20000041824 */
[----:B------:R-:W-:-:S04]  /*2310*/  DEPBAR.LE SB0, 0x0 ;  /* 0x000080000000791a */ /* 0x000fc80000000000 */
[----:B------:R-:W-:Y:S03]  /*2320*/  BAR.SYNC.DEFER_BLOCKING 0x0 ;  /* 0x0000000000007b1d */ /* 0x000fe60000010000 */
[----:B------:R-:W-:Y:S03]  /*2330*/  HMMA.16816.F32.BF16 R4, R28, R4, R24 ;  /* 0x000000041c04723c */ /* 0x000fe60000041818 */
        /* <DEDUP_REMOVED lines=49> */
[----:B------:R-:W-:Y:S07]  /*2650*/  HMMA.16816.F32.BF16 R4, R28, R4, R24 ;  /* 0x000000041c04723c */ /* 0x000fee0000041818 */
[----:B------:R-:W-:Y:S01]  /*2660*/  MOV R27, R47 ;  /* 0x0000002f001b7202 */ /* 0x000fe20000000f00 */
        /* <DEDUP_REMOVED lines=145> */
[----:B------:R-:W-:Y:S01]  /*2f80*/  MOV R47, R51 ;  /* 0x00000033002f7202 */ /* 0x000fe20000000f00 */
[C---:B------:R-:W-:Y:S08]  /*2f90*/  HMMA.16816.F32.BF16 R40, R28.reuse, R40, R32 ;  /* 0x000000281c28723c */ /* 0x040ff00000041820 */
[----:B------:R-:W-:Y:S01]  /*2fa0*/  HMMA.16816.F32.BF16 R48, R28, R48, R36 ;  /* 0x000000301c30723c */ /* 0x000fe20000041824 */
[----:B------:R-:W-:-:S04]  /*2fb0*/  DEPBAR.LE SB0, 0x0 ;  /* 0x000080000000791a */ /* 0x000fc80000000000 */
[----:B------:R-:W-:Y:S03]  /*2fc0*/  BAR.SYNC.DEFER_BLOCKING 0x0 ;  /* 0x0000000000007b1d */ /* 0x000fe60000010000 */
[----:B------:R-:W-:Y:S07]  /*2fd0*/  HMMA.16816.F32.BF16 R4, R28, R4, R24 ;  /* 0x000000041c04723c */ /* 0x000fee0000041818 */
[----:B------:R-:W-:Y:S01]  /*2fe0*/  IMAD.MOV.U32 R27, RZ, RZ, R47 ;  /* 0x000000ffff1b7224 */ /* 0x000fe200078e002f */
        /* <DEDUP_REMOVED lines=526> */
[----:B------:R-:W-:Y:S01]  /*50d0*/  MOV R55, R3 ;  /* 0x0000000300377202 */ /* 0x000fe20000000f00 */
        /* <DEDUP_REMOVED lines=24> */
[C---:B-1----:R-:W-:Y:S08]  /*5260*/  HMMA.16816.F32.BF16 R28, R40.reuse, R28, R44 ;  /* 0x0000001c281c723c */ /* 0x042ff0000004182c */
[C---:B------:R-:W-:Y:S08]  /*5270*/  HMMA.16816.F32.BF16 R32, R40.reuse, R6, R32 ;  /* 0x000000062820723c */ /* 0x040ff00000041820 */
[----:B------:R-:W-:Y:S01]  /*5280*/  HMMA.16816.F32.BF16 R36, R40, R4, R36 ;  /* 0x000000042824723c */ /* 0x000fe20000041824 */
[----:B------:R-:W-:-:S04]  /*5290*/  DEPBAR.LE SB0, 0x0 ;  /* 0x000080000000791a */ /* 0x000fc80000000000 */
[----:B------:R-:W-:Y:S03]  /*52a0*/  BAR.SYNC.DEFER_BLOCKING 0x0 ;  /* 0x0000000000007b1d */ /* 0x000fe60000010000 */
[----:B------:R-:W-:Y:S03]  /*52b0*/  HMMA.16816.F32.BF16 R40, R40, R2, R24 ;  /* 0x000000022828723c */ /* 0x000fe60000041818 */
[----:B------:R-:W-:Y:S04]  /*52c0*/  LDSM.16.M88.2 R6, [R0+0x800] ;  /* 0x000800000006783b */ /* 0x000fe80000000100 */
[----:B------:R-:W1:Y:S04]  /*52d0*/  LDSM.16.M88.4 R44, [R60] ;  /* 0x000000003c2c783b */ /* 0x000e680000000200 */
[----:B------:R3:W4:Y:S04]  /*52e0*/  LDSM.16.M88.4 R48, [R53+0x400] ;  /* 0x000400003530783b */ /* 0x0007280000000200 */
[----:B------:R-:W-:Y:S04]  /*52f0*/  LDSM.16.M88.2 R4, [R0+0xa00] ;  /* 0x000a00000004783b */ /* 0x000fe80000000100 */
[----:B------:R-:W2:Y:S04]  /*5300*/  LDSM.16.M88.2 R2, [R0+0xc00] ;  /* 0x000c00000002783b */ /* 0x000ea80000000100 */
[----:B------:R1:W2:Y:S04]  /*5310*/  LDSM.16.M88.2 R24, [R0+0xe00] ;  /* 0x000e00000018783b */ /* 0x0002a80000000100 */
[----:B------:R-:W-:Y:S06]  /*5320*/  BAR.SYNC.DEFER_BLOCKING 0x0 ;  /* 0x0000000000007b1d */ /* 0x000fec0000010000 */
[----:B---3--:R-:W3:Y:S01]  /*5330*/  S2R R53, SR_TID.X ;  /* 0x0000000000357919 */ /* 0x008ee20000002100 */
[-C--:B-1----:R-:W-:Y:S03]  /*5340*/  HMMA.16816.F32.BF16 R20, R44, R6.reuse, R20 ;  /* 0x000000062c14723c */ /* 0x082fe60000041814 */
[----:B------:R-:W-:Y:S01]  /*5350*/  @!PT LDS RZ, [RZ] ;  /* 0x00000000fffff984 */ /* 0x000fe20000000800 */
[----:B------:R-:W-:Y:S01]  /*5360*/  @!PT LDS RZ, [RZ] ;  /* 0x00000000fffff984 */ /* 0x000fe20000000800 */
[----:B------:R-:W-:Y:S01]  /*5370*/  @!PT LDS RZ, [RZ] ;  /* 0x00000000fffff984 */ /* 0x000fe20000000800 */
[----:B------:R1:W-:Y:S04]  /*5380*/  LDGSTS.E.BYPASS.128 [R61], [R58.64+0x600], !PT ;  /* 0x000006003a3d7fae */ /* 0x0003e8000f901c44 */
[----:B------:R-:W0:Y:S01]  /*5390*/  LDGDEPBAR ;  /* 0x00000000000079af */ /* 0x000e220000000000 */
[----:B----4-:R-:W-:Y:S01]  /*53a0*/  HMMA.16816.F32.BF16 R28, R48, R6, R28 ;  /* 0x00000006301c723c */ /* 0x010fe2000004181c */
[----:B---3--:R-:W-:-:S02]  /*53b0*/  IMAD.SHL.U32 R0, R53, 0x10, RZ ;  /* 0x0000001035007824 */ /* 0x008fc400078e00ff */
[----:B------:R1:W-:Y:S04]  /*53c0*/  LDGSTS.E.BYPASS.128 [R61+0x800], [R56.64+0x600], !PT ;  /* 0x00800600383d7fae */ /* 0x0003e8000f901c44 */
[----:B------:R-:W0:Y:S01]  /*53d0*/  LDGDEPBAR ;  /* 0x00000000000079af */ /* 0x000e220000000000 */
[----:B------:R-:W-:Y:S01]  /*53e0*/  IMAD.SHL.U32 R7, R53, 0x2, RZ ;  /* 0x0000000235077824 */ /* 0x000fe200078e00ff */
[----:B------:R-:W-:Y:S01]  /*53f0*/  LOP3.LUT R6, R0, 0xc0, RZ, 0xc0, !PT ;  /* 0x000000c000067812 */ /* 0x000fe200078ec0ff */
[----:B--2---:R-:W-:Y:S03]  /*5400*/  HMMA.16816.F32.BF16 R16, R44, R2, R16 ;  /* 0x000000022c10723c */ /* 0x004fe60000041810 */
[----:B------:R-:W-:-:S03]  /*5410*/  LOP3.LUT R7, R6, 0x6, R7, 0xf8, !PT ;  /* 0x0000000606077812 */ /* 0x000fc600078ef807 */
[----:B------:R-:W-:Y:S02]  /*5420*/  F2FP.BF16.PACK_AB R23, R23, R22 ;  /* 0x000000161717723e */ /* 0x000fe400000010ff */
[----:B------:R-:W-:Y:S01]  /*5430*/  LOP3.LUT R7, R7, 0x500, R0, 0xf8, !PT ;  /* 0x0000050007077812 */ /* 0x000fe200078ef800 */
[----:B------:R-:W-:Y:S01]  /*5440*/  HMMA.16816.F32.BF16 R8, R44, R4, R8 ;  /* 0x000000042c08723c */ /* 0x000fe20000041808 */
[----:B------:R-:W-:-:S04]  /*5450*/  SHF.L.U32 R0, R53, 0x3, RZ ;  /* 0x0000000335007819 */ /* 0x000fc800000006ff */
[----:B------:R-:W-:-:S03]  /*5460*/  F2FP.BF16.PACK_AB R28, R29, R28 ;  /* 0x0000001c1d1c723e */ /* 0x000fc600000010ff */
[----:B------:R-:W-:Y:S01]  /*5470*/  HMMA.16816.F32.BF16 R36, R48, R2, R36 ;  /* 0x000000023024723c */ /* 0x000fe20000041824 */
[----:B------:R-:W-:Y:S01]  /*5480*/  F2FP.BF16.PACK_AB R31, R31, R30 ;  /* 0x0000001e1f1f723e */ /* 0x000fe200000010ff */
[----:B------:R-:W-:-:S06]  /*5490*/  DEPBAR.LE SB0, 0x0 ;  /* 0x000080000000791a */ /* 0x000fcc0000000000 */
[----:B------:R-:W-:Y:S01]  /*54a0*/  HMMA.16816.F32.BF16 R12, R44, R24, R12 ;  /* 0x000000182c0c723c */ /* 0x000fe2000004180c */
[----:B------:R-:W-:Y:S02]  /*54b0*/  LOP3.LUT R2, R0, 0x3f8, RZ, 0xc0, !PT ;  /* 0x000003f800027812 */ /* 0x000fe400078ec0ff */
[----:B------:R-:W-:Y:S02]  /*54c0*/  F2FP.BF16.PACK_AB R16, R17, R16 ;  /* 0x000000101110723e */ /* 0x000fe400000010ff */
[----:B------:R-:W-:Y:S02]  /*54d0*/  LOP3.LUT R6, R2, 0x400, RZ, 0xfc, !PT ;  /* 0x0000040002067812 */ /* 0x000fe400078efcff */
[----:B------:R-:W-:Y:S01]  /*54e0*/  F2FP.BF16.PACK_AB R19, R19, R18 ;  /* 0x000000121313723e */ /* 0x000fe200000010ff */
[----:B------:R-:W-:Y:S01]  /*54f0*/  HMMA.16816.F32.BF16 R32, R48, R4, R32 ;  /* 0x000000043020723c */ /* 0x000fe20000041820 */
[----:B------:R-:W-:Y:S02]  /*5500*/  SHF.R.U32.HI R6, RZ, 0x3, R6 ;  /* 0x00000003ff067819 */ /* 0x000fe40000011606 */
[----:B------:R-:W-:-:S04]  /*5510*/  LOP3.LUT R0, R54, 0x38, R0, 0xf8, !PT ;  /* 0x0000003836007812 */ /* 0x000fc800078ef800 */
[----:B------:R-:W-:Y:S01]  /*5520*/  SHF.R.U32.HI R4, RZ, 0x2, R53 ;  /* 0x00000002ff047819 */ /* 0x000fe20000011635 */
[----:B------:R-:W-:Y:S01]  /*5530*/  HMMA.16816.F32.BF16 R40, R48, R24, R40 ;  /* 0x000000183028723c */ /* 0x000fe20000041828 */
[C---:B------:R-:W-:Y:S02]  /*5540*/  LOP3.LUT R5, R7.reuse, 0x200, RZ, 0xfc, !PT ;  /* 0x0000020007057812 */ /* 0x040fe400078efcff */
[----:B------:R-:W-:Y:S02]  /*5550*/  LOP3.LUT R4, R7, 0x8, R4, 0xf8, !PT ;  /* 0x0000000807047812 */ /* 0x000fe400078ef804 */
[----:B------:R-:W-:Y:S02]  /*5560*/  F2FP.BF16.PACK_AB R36, R37, R36 ;  /* 0x000000242524723e */ /* 0x000fe400000010ff */
[-C--:B------:R-:W-:Y:S02]  /*5570*/  LEA.HI R3, R7, R4.reuse, RZ, 0x1d ;  /* 0x0000000407037211 */ /* 0x080fe400078fe8ff */
[----:B------:R-:W-:-:S02]  /*5580*/  LEA.HI R4, R5, R4, RZ, 0x1d ;  /* 0x0000000405047211 */ /* 0x000fc400078fe8ff */
[----:B------:R-:W-:Y:S02]  /*5590*/  LOP3.LUT R5, R53, 0x78, RZ, 0xc0, !PT ;  /* 0x0000007835057812 */ /* 0x000fe400078ec0ff */
[----:B------:R-:W-:Y:S01]  /*55a0*/  LOP3.LUT R7, R6, 0xf8, RZ, 0xc0, !PT ;  /* 0x000000f806077812 */ /* 0x000fe200078ec0ff */
[----:B------:R-:W-:Y:S01]  /*55b0*/  IMAD.SHL.U32 R18, R4, 0x2, RZ ;  /* 0x0000000204127824 */ /* 0x000fe200078e00ff */
[----:B------:R-:W-:Y:S01]  /*55c0*/  SHF.L.U32 R17, R3, 0x1, RZ ;  /* 0x0000000103117819 */ /* 0x000fe200000006ff */
[----:B------:R-:W-:Y:S01]  /*55d0*/  BAR.SYNC.DEFER_BLOCKING 0x0 ;  /* 0x0000000000007b1d */ /* 0x000fe20000010000 */
[C---:B------:R-:W-:Y:S01]  /*55e0*/  IMAD.IADD R5, R2.reuse, 0x1, R5 ;  /* 0x0000000102057824 */ /* 0x040fe200078e0205 */
[----:B------:R-:W-:Y:S01]  /*55f0*/  F2FP.BF16.PACK_AB R6, R9, R8 ;  /* 0x000000080906723e */ /* 0x000fe200000010ff */
[----:B------:R-:W-:Y:S01]  /*5600*/  IMAD.IADD R7, R2, 0x1, R7 ;  /* 0x0000000102077824 */ /* 0x000fe200078e0207 */
[----:B------:R-:W-:Y:S01]  /*5610*/  F2FP.BF16.PACK_AB R2, R21, R20 ;  /* 0x000000141502723e */ /* 0x000fe200000010ff */
[----:B------:R-:W-:Y:S01]  /*5620*/  IMAD.SHL.U32 R5, R5, 0x2, RZ ;  /* 0x0000000205057824 */ /* 0x000fe200078e00ff */
[----:B------:R-:W-:-:S02]  /*5630*/  F2FP.BF16.PACK_AB R21, R11, R10 ;  /* 0x0000000a0b15723e */ /* 0x000fc400000010ff */
[----:B------:R-:W-:Y:S02]  /*5640*/  F2FP.BF16.PACK_AB R22, R13, R12 ;  /* 0x0000000c0d16723e */ /* 0x000fe400000010ff */
[----:B------:R-:W-:Y:S02]  /*5650*/  F2FP.BF16.PACK_AB R25, R15, R14 ;  /* 0x0000000e0f19723e */ /* 0x000fe400000010ff */
[----:B------:R-:W-:Y:S02]  /*5660*/  SHF.L.U32 R20, R7, 0x1, RZ ;  /* 0x0000000107147819 */ /* 0x000fe400000006ff */
[----:B------:R-:W-:Y:S02]  /*5670*/  F2FP.BF16.PACK_AB R32, R33, R32 ;  /* 0x000000202120723e */ /* 0x000fe400000010ff */
[----:B------:R-:W-:Y:S02]  /*5680*/  F2FP.BF16.PACK_AB R35, R35, R34 ;  /* 0x000000222323723e */ /* 0x000fe400000010ff */
[----:B------:R-:W-:-:S02]  /*5690*/  F2FP.BF16.PACK_AB R39, R39, R38 ;  /* 0x000000262727723e */ /* 0x000fc400000010ff */
[----:B------:R-:W-:Y:S02]  /*56a0*/  F2FP.BF16.PACK_AB R40, R41, R40 ;  /* 0x000000282928723e */ /* 0x000fe400000010ff */
[----:B------:R-:W-:Y:S01]  /*56b0*/  F2FP.BF16.PACK_AB R43, R43, R42 ;  /* 0x0000002a2b2b723e */ /* 0x000fe200000010ff */
[----:B------:R2:W-:Y:S01]  /*56c0*/  STS [R17], R2 ;  /* 0x0000000211007388 */ /* 0x0005e20000000800 */
[----:B------:R-:W-:-:S03]  /*56d0*/  ISETP.GE.AND P0, PT, R0, 0xc00, PT ;  /* 0x00000c000000780c */ /* 0x000fc60003f06270 */
[----:B------:R-:W-:Y:S04]  /*56e0*/  STS [R18+0x400], R23 ;  /* 0x0004001712007388 */ /* 0x000fe80000000800 */
[----:B------:R-:W-:Y:S01]  /*56f0*/  STS [R17+0x20], R6 ;  /* 0x0000200611007388 */ /* 0x000fe20000000800 */
[----:B--2---:R-:W-:-:S03]  /*5700*/  SHF.R.U32.HI R2, RZ, 0x3, R53 ;  /* 0x00000003ff027819 */ /* 0x004fc60000011635 */
[----:B------:R-:W-:Y:S01]  /*5710*/  STS [R18+0x420], R21 ;  /* 0x0004201512007388 */ /* 0x000fe20000000800 */
[----:B------:R-:W-:-:S03]  /*5720*/  SGXT.U32 R2, R2, 0x4 ;  /* 0x000000040202781a */ /* 0x000fc60000000000 */
[----:B------:R2:W-:Y:S01]  /*5730*/  STS [R17+0x40], R16 ;  /* 0x0000401011007388 */ /* 0x0005e20000000800 */
[----:B------:R-:W-:Y:S01]  /*5740*/  LOP3.LUT R3, R2, R55, RZ, 0xfc, !PT ;  /* 0x0000003702037212 */ /* 0x000fe200078efcff */
[----:B------:R-:W-:Y:S02]  /*5750*/  IMAD.MOV.U32 R55, RZ, RZ, 0x2 ;  /* 0x00000002ff377424 */ /* 0x000fe400078e00ff */
[----:B------:R-:W-:Y:S01]  /*5760*/  STS [R18+0x440], R19 ;  /* 0x0004401312007388 */ /* 0x000fe20000000800 */
[C---:B------:R-:W-:Y:S01]  /*5770*/  LOP3.LUT R2, R3.reuse, 0x20, RZ, 0xfc, !PT ;  /* 0x0000002003027812 */ /* 0x040fe200078efcff */
[C---:B------:R-:W-:Y:S02]  /*5780*/  IMAD R0, R3.reuse, 0xc00, R0 ;  /* 0x00000c0003007824 */ /* 0x040fe400078e0200 */
[----:B------:R-:W-:Y:S01]  /*5790*/  STS [R17+0x60], R22 ;  /* 0x0000601611007388 */ /* 0x000fe20000000800 */
[C---:B------:R-:W-:Y:S02]  /*57a0*/  ISETP.LT.AND P3, PT, R3.reuse, 0x4d, !P0 ;  /* 0x0000004d0300780c */ /* 0x040fe40004761270 */
[C---:B--2---:R-:W-:Y:S01]  /*57b0*/  LOP3.LUT R16, R3.reuse, 0x10, RZ, 0xfc, !PT ;  /* 0x0000001003107812 */ /* 0x044fe200078efcff */
[----:B------:R-:W-:Y:S01]  /*57c0*/  STS [R18+0x460], R25 ;  /* 0x0004601912007388 */ /* 0x000fe20000000800 */
[----:B------:R-:W-:-:S03]  /*57d0*/  LOP3.LUT R3, R3, 0x30, RZ, 0xfc, !PT ;  /* 0x0000003003037812 */ /* 0x000fc600078efcff */
[----:B------:R-:W-:Y:S01]  /*57e0*/  BAR.SYNC.DEFER_BLOCKING 0x0 ;  /* 0x0000000000007b1d */ /* 0x000fe20000010000 */
[----:B------:R-:W-:Y:S02]  /*57f0*/  ISETP.LT.AND P2, PT, R16, 0x4d, !P0 ;  /* 0x0000004d1000780c */ /* 0x000fe40004741270 */
[----:B------:R-:W-:Y:S02]  /*5800*/  ISETP.LT.AND P1, PT, R2, 0x4d, !P0 ;  /* 0x0000004d0200780c */ /* 0x000fe40004721270 */
[----:B------:R-:W-:Y:S01]  /*5810*/  ISETP.LT.AND P0, PT, R3, 0x4d, !P0 ;  /* 0x0000004d0300780c */ /* 0x000fe20004701270 */
[CC--:B------:R-:W-:Y:S01]  /*5820*/  IMAD.WIDE R2, R0.reuse, R55.reuse, c[0x0][0x170] ;  /* 0x00005c0000027625 */ /* 0x0c0fe200078e0237 */
[----:B------:R-:W-:Y:S01]  /*5830*/  IADD3 R16, R0, 0xc000, RZ ;  /* 0x0000c00000107810 */ /* 0x000fe20007ffe0ff */
[----:B------:R-:W2:Y:S04]  /*5840*/  LDS.128 R12, [R5] ;  /* 0x00000000050c7984 */ /* 0x000ea80000000c00 */
[----:B------:R-:W3:Y:S04]  /*5850*/  LDS.128 R8, [R20+0x800] ;  /* 0x0008000014087984 */ /* 0x000ee80000000c00 */
[----:B------:R-:W-:Y:S06]  /*5860*/  BAR.SYNC.DEFER_BLOCKING 0x0 ;  /* 0x0000000000007b1d */ /* 0x000fec0000010000 */
[----:B------:R-:W-:Y:S04]  /*5870*/  STS [R17], R28 ;  /* 0x0000001c11007388 */ /* 0x000fe80000000800 */
[----:B------:R-:W-:Y:S04]  /*5880*/  STS [R18+0x400], R31 ;  /* 0x0004001f12007388 */ /* 0x000fe80000000800 */
[----:B------:R-:W-:Y:S04]  /*5890*/  STS [R17+0x20], R32 ;  /* 0x0000202011007388 */ /* 0x000fe80000000800 */
[----:B------:R-:W-:Y:S04]  /*58a0*/  STS [R18+0x420], R35 ;  /* 0x0004202312007388 */ /* 0x000fe80000000800 */
[----:B------:R-:W-:Y:S04]  /*58b0*/  STS [R17+0x40], R36 ;  /* 0x0000402411007388 */ /* 0x000fe80000000800 */
[----:B------:R-:W-:Y:S04]  /*58c0*/  STS [R18+0x440], R39 ;  /* 0x0004402712007388 */ /* 0x000fe80000000800 */
[----:B------:R4:W-:Y:S04]  /*58d0*/  STS [R17+0x60], R40 ;  /* 0x0000602811007388 */ /* 0x0009e80000000800 */
[----:B------:R1:W-:Y:S04]  /*58e0*/  STS [R18+0x460], R43 ;  /* 0x0004602b12007388 */ /* 0x0003e80000000800 */
[----:B------:R-:W-:Y:S01]  /*58f0*/  BAR.SYNC.DEFER_BLOCKING 0x0 ;  /* 0x0000000000007b1d */ /* 0x000fe20000010000 */
[----:B----4-:R-:W-:Y:S01]  /*5900*/  IMAD.WIDE R16, R16, R55, c[0x0][0x170] ;  /* 0x00005c0010107625 */ /* 0x010fe200078e0237 */
[----:B-1----:R-:W-:-:S05]  /*5910*/  IADD3 R18, R0, 0x18000, RZ ;  /* 0x0001800000127810 */ /* 0x002fca0007ffe0ff */
[----:B------:R-:W-:Y:S01]  /*5920*/  IMAD.WIDE R18, R18, R55, c[0x0][0x170] ;  /* 0x00005c0012127625 */ /* 0x000fe200078e0237 */
[----:B------:R-:W1:Y:S04]  /*5930*/  LDS.128 R4, [R5] ;  /* 0x0000000005047984 */ /* 0x000e680000000c00 */
[----:B--2---:R2:W-:Y:S04]  /*5940*/  @P3 STG.E.128 [R2.64], R12 ;  /* 0x0000000c02003986 */ /* 0x0045e8000c101d04 */
[----:B---3--:R2:W-:Y:S04]  /*5950*/  @P2 STG.E.128 [R16.64], R8 ;  /* 0x0000000810002986 */ /* 0x0085e8000c101d04 */
[----:B-1----:R2:W-:Y:S01]  /*5960*/  @P1 STG.E.128 [R18.64], R4 ;  /* 0x0000000412001986 */ /* 0x0025e2000c101d04 */
[----:B------:R-:W-:Y:S05]  /*5970*/  @!P0 EXIT ;  /* 0x000000000000894d */ /* 0x000fea0003800000 */
[----:B------:R-:W1:Y:S01]  /*5980*/  LDS.128 R20, [R20+0x800] ;  /* 0x0008000014147984 */ /* 0x000e620000000c00 */
[----:B--2---:R-:W-:-:S05]  /*5990*/  IADD3 R2, R0, 0x24000, RZ ;  /* 0x0002400000027810 */ /* 0x004fca0007ffe0ff */
[----:B------:R-:W-:-:S05]  /*59a0*/  IMAD.WIDE R2, R2, R55, c[0x0][0x170] ;  /* 0x00005c0002027625 */ /* 0x000fca00078e0237 */
[----:B-1----:R-:W-:Y:S01]  /*59b0*/  STG.E.128 [R2.64], R20 ;  /* 0x0000001402007986 */ /* 0x002fe2000c101d04 */
[----:B------:R-:W-:Y:S05]  /*59c0*/  EXIT ;  /* 0x000000000000794d */ /* 0x000fea0003800000 */
.L_x_0:
[----:B------:R-:W-:-:S00]  /*59d0*/  BRA `(.L_x_0) ;  /* 0xfffffff000007947 */ /* 0x000fc0000383ffff */
[----:B------:R-:W-:-:S00]  /*59e0*/  NOP ;  /* 0x0000000000007918 */ /* 0x000fc00000000000 */
        /* <DEDUP_REMOVED lines=9> */
.L_x_1:


//--------------------- .nv.shared.triton_mm      --------------------------
	.section	.nv.shared.triton_mm,"aw",@nobits
	.sectionflags	@""
	.align	16
